//
// Generated by NVIDIA NVVM Compiler
//
// Compiler Build ID: CL-36424714
// Cuda compilation tools, release 13.0, V13.0.88
// Based on NVVM 20.0.0
//

.version 9.0
.target sm_100
.address_size 64

	// .globl	kernel

.visible .entry kernel(
	.param .u32 kernel_param_0,
	.param .u32 kernel_param_1,
	.param .u64 .ptr .align 1 kernel_param_2,
	.param .u64 .ptr .align 1 kernel_param_3
)
{
	.reg .pred 	%p<5>;
	.reg .b32 	%r<13>;
	.reg .b32 	%f<14>;
	.reg .b64 	%rd<8>;

	ld.param.u32 	%r8, [kernel_param_0];
	ld.param.u32 	%r7, [kernel_param_1];
	ld.param.u64 	%rd3, [kernel_param_2];
	ld.param.u64 	%rd4, [kernel_param_3];
	mov.u32 	%r1, %ctaid.x;
	setp.gt.s32 	%p1, %r1, %r8;
	mov.u32 	%r12, %tid.x;
	setp.ge.s32 	%p2, %r12, %r7;
	or.pred  	%p3, %p1, %p2;
	@%p3 bra 	$L__BB0_3;
	mul.lo.s32 	%r3, %r7, %r1;
	mov.u32 	%r4, %ntid.x;
	cvta.to.global.u64 	%rd1, %rd3;
	cvta.to.global.u64 	%rd2, %rd4;
$L__BB0_2:
	add.s32 	%r9, %r12, %r3;
	mul.wide.s32 	%rd5, %r9, 4;
	add.s64 	%rd6, %rd1, %rd5;
	ld.global.f32 	%f1, [%rd6];
	fma.rn.f32 	%f2, %f1, 0f3BBB989D, 0f3F000000;
	cvt.sat.f32.f32 	%f3, %f2;
	mov.f32 	%f4, 0f4B400001;
	mov.f32 	%f5, 0f437C0000;
	fma.rm.f32 	%f6, %f3, %f5, %f4;
	add.f32 	%f7, %f6, 0fCB40007F;
	neg.f32 	%f8, %f7;
	fma.rn.f32 	%f9, %f1, 0f3FB8AA3B, %f8;
	fma.rn.f32 	%f10, %f1, 0f32A57060, %f9;
	mov.b32 	%r10, %f6;
	shl.b32 	%r11, %r10, 23;
	mov.b32 	%f11, %r11;
	ex2.approx.ftz.f32 	%f12, %f10;
	mul.f32 	%f13, %f12, %f11;
	add.s64 	%rd7, %rd2, %rd5;
	st.global.f32 	[%rd7], %f13;
	add.s32 	%r12, %r12, %r4;
	setp.lt.s32 	%p4, %r12, %r7;
	@%p4 bra 	$L__BB0_2;
$L__BB0_3:
	ret;

}


// ===== COMPILED SASS (sm_100) =====

	.target	sm_100

	.elftype	@"ET_EXEC"


//--------------------- .note.nv.tkinfo           --------------------------
	.section	.note.nv.tkinfo,"",@"SHT_NOTE"
	.sectionflags	@"SHF_NOTE_NV_TKINFO"
	.tkinfo
        /*0018*/ 	.word	0x00000002
        /*0030*/ 	.string	""
        /*0030*/ 	.string	"ptxas"
        /*0030*/ 	.string	"Cuda compilation tools, release 13.0, V13.0.88"
        /*0030*/ 	.string	"Build cuda_13.0.r13.0/compiler.36424714_0"
        /*0030*/ 	.string	"-arch sm_100 -m 64 "



//--------------------- .note.nv.cuinfo           --------------------------
	.section	.note.nv.cuinfo,"",@"SHT_NOTE"
	.sectionflags	@"SHF_NOTE_NV_CUINFO"
        /*0018*/ 	.short	0x0002
        /*001a*/ 	.short	0x0064
        /*001c*/ 	.short	0x0082
	.zero		2


//--------------------- .nv.info                  --------------------------
	.section	.nv.info,"",@"SHT_CUDA_INFO"
	.align	4


	//----- nvinfo : EIATTR_REGCOUNT
	.align		4
        /*0000*/ 	.byte	0x04, 0x2f
        /*0002*/ 	.short	(.L_1 - .L_0)
	.align		4
.L_0:
        /*0004*/ 	.word	index@(kernel)
        /*0008*/ 	.word	0x00000012


	//----- nvinfo : EIATTR_FRAME_SIZE
	.align		4
.L_1:
        /*000c*/ 	.byte	0x04, 0x11
        /*000e*/ 	.short	(.L_3 - .L_2)
	.align		4
.L_2:
        /*0010*/ 	.word	index@(kernel)
        /*0014*/ 	.word	0x00000000


	//----- nvinfo : EIATTR_MIN_STACK_SIZE
	.align		4
.L_3:
        /*0018*/ 	.byte	0x04, 0x12
        /*001a*/ 	.short	(.L_5 - .L_4)
	.align		4
.L_4:
        /*001c*/ 	.word	index@(kernel)
        /*0020*/ 	.word	0x00000000
.L_5:


//--------------------- .nv.compat                --------------------------
	.section	.nv.compat,"",@"SHT_CUDA_COMPAT_INFO"
	.align	4
        /*0000*/ 	.byte	0x02, 0x09, 0x00, 0x00, 0x02, 0x02, 0x01, 0x00, 0x02, 0x05, 0x05, 0x00, 0x03, 0x07, 0x01, 0x01
        /*0010*/ 	.byte	0x02, 0x03, 0x00, 0x00, 0x02, 0x06, 0x01, 0x00, 0x04, 0x0b, 0x08, 0x00, 0x09, 0x00, 0x00, 0x00
        /*0020*/ 	.byte	0x00, 0x00, 0x00, 0x00


//--------------------- .nv.info.kernel           --------------------------
	.section	.nv.info.kernel,"",@"SHT_CUDA_INFO"
	.sectionflags	@""
	.align	4


	//----- nvinfo : EIATTR_CUDA_API_VERSION
	.align		4
        /*0000*/ 	.byte	0x04, 0x37
        /*0002*/ 	.short	(.L_7 - .L_6)
.L_6:
        /*0004*/ 	.word	0x00000082


	//----- nvinfo : EIATTR_KPARAM_INFO
	.align		4
.L_7:
        /*0008*/ 	.byte	0x04, 0x17
        /*000a*/ 	.short	(.L_9 - .L_8)
.L_8:
        /*000c*/ 	.word	0x00000000
        /*0010*/ 	.short	0x0003
        /*0012*/ 	.short	0x0010
        /*0014*/ 	.byte	0x00, 0xf5, 0x21, 0x00


	//----- nvinfo : EIATTR_KPARAM_INFO
	.align		4
.L_9:
        /*0018*/ 	.byte	0x04, 0x17
        /*001a*/ 	.short	(.L_11 - .L_10)
.L_10:
        /*001c*/ 	.word	0x00000000
        /*0020*/ 	.short	0x0002
        /*0022*/ 	.short	0x0008
        /*0024*/ 	.byte	0x00, 0xf5, 0x21, 0x00


	//----- nvinfo : EIATTR_KPARAM_INFO
	.align		4
.L_11:
        /*0028*/ 	.byte	0x04, 0x17
        /*002a*/ 	.short	(.L_13 - .L_12)
.L_12:
        /*002c*/ 	.word	0x00000000
        /*0030*/ 	.short	0x0001
        /*0032*/ 	.short	0x0004
        /*0034*/ 	.byte	0x00, 0xf0, 0x11, 0x00


	//----- nvinfo : EIATTR_KPARAM_INFO
	.align		4
.L_13:
        /*0038*/ 	.byte	0x04, 0x17
        /*003a*/ 	.short	(.L_15 - .L_14)
.L_14:
        /*003c*/ 	.word	0x00000000
        /*0040*/ 	.short	0x0000
        /*0042*/ 	.short	0x0000
        /*0044*/ 	.byte	0x00, 0xf0, 0x11, 0x00


	//----- nvinfo : EIATTR_SPARSE_MMA_MASK
	.align		4
.L_15:
        /*0048*/ 	.byte	0x03, 0x50
        /*004a*/ 	.short	0x0000


	//----- nvinfo : EIATTR_MAXREG_COUNT
	.align		4
        /*004c*/ 	.byte	0x03, 0x1b
        /*004e*/ 	.short	0x00ff


	//----- nvinfo : EIATTR_MERCURY_ISA_VERSION
	.align		4
        /*0050*/ 	.byte	0x03, 0x5f
        /*0052*/ 	.short	0x0101


	//----- nvinfo : EIATTR_VRC_CTA_INIT_COUNT
	.align		4
        /*0054*/ 	.byte	0x02, 0x4a
	.zero		1
	.zero		1


	//----- nvinfo : EIATTR_EXIT_INSTR_OFFSETS
	.align		4
        /*0058*/ 	.byte	0x04, 0x1c
        /*005a*/ 	.short	(.L_17 - .L_16)


	//   ....[0]....
.L_16:
        /*005c*/ 	.word	0x00000060


	//   ....[1]....
        /*0060*/ 	.word	0x000001d0


	//----- nvinfo : EIATTR_CRS_STACK_SIZE
	.align		4
.L_17:
        /*0064*/ 	.byte	0x04, 0x1e
        /*0066*/ 	.short	(.L_19 - .L_18)
.L_18:
        /*0068*/ 	.word	0x00000000


	//----- nvinfo : EIATTR_CBANK_PARAM_SIZE
	.align		4
.L_19:
        /*006c*/ 	.byte	0x03, 0x19
        /*006e*/ 	.short	0x0018


	//----- nvinfo : EIATTR_PARAM_CBANK
	.align		4
        /*0070*/ 	.byte	0x04, 0x0a
        /*0072*/ 	.short	(.L_21 - .L_20)
	.align		4
.L_20:
        /*0074*/ 	.word	index@(.nv.constant0.kernel)
        /*0078*/ 	.short	0x0380
        /*007a*/ 	.short	0x0018


	//----- nvinfo : EIATTR_SW_WAR
	.align		4
.L_21:
        /*007c*/ 	.byte	0x04, 0x36
        /*007e*/ 	.short	(.L_23 - .L_22)
.L_22:
        /*0080*/ 	.word	0x00000008
.L_23:


//--------------------- .nv.callgraph             --------------------------
	.section	.nv.callgraph,"",@"SHT_CUDA_CALLGRAPH"
	.align	4
	.sectionentsize	8
	.align		4
        /*0000*/ 	.word	0x00000000
	.align		4
        /*0004*/ 	.word	0xffffffff
	.align		4
        /*0008*/ 	.word	0x00000000
	.align		4
        /*000c*/ 	.word	0xfffffffe
	.align		4
        /*0010*/ 	.word	0x00000000
	.align		4
        /*0014*/ 	.word	0xfffffffd
	.align		4
        /*0018*/ 	.word	0x00000000
	.align		4
        /*001c*/ 	.word	0xfffffffc


//--------------------- .text.kernel              --------------------------
	.section	.text.kernel,"ax",@progbits
	.align	128
        .global         kernel
        .type           kernel,@function
        .size           kernel,(.L_x_2 - kernel)
        .other          kernel,@"STO_CUDA_ENTRY STV_DEFAULT"
kernel:
.text.kernel:
[----:B------:R-:W-:Y:S01]  /*0000*/  LDC R1, c[0x0][0x37c] ;  /* 0x0000df00ff017b82 */ /* 0x000fe20000000800 */
[----:B------:R-:W0:Y:S07]  /*0010*/  S2R R0, SR_TID.X ;  /* 0x0000000000007919 */ /* 0x000e2e0000002100 */
[----:B------:R-:W0:Y:S08]  /*0020*/  LDC.64 R12, c[0x0][0x380] ;  /* 0x0000e000ff0c7b82 */ /* 0x000e300000000a00 */
[----:B------:R-:W1:Y:S01]  /*0030*/  S2UR UR4, SR_CTAID.X ;  /* 0x00000000000479c3 */ /* 0x000e620000002500 */
[----:B0-----:R-:W-:-:S04]  /*0040*/  ISETP.GE.AND P0, PT, R0, R13, PT ;  /* 0x0000000d0000720c */ /* 0x001fc80003f06270 */
[----:B-1----:R-:W-:-:S13]  /*0050*/  ISETP.LT.OR P0, PT, R12, UR4, P0 ;  /* 0x000000040c007c0c */ /* 0x002fda0008701670 */
[----:B------:R-:W-:Y:S05]  /*0060*/  @P0 EXIT ;  /* 0x000000000000094d */ /* 0x000fea0003800000 */
[----:B------:R-:W0:Y:S01]  /*0070*/  LDC.64 R2, c[0x0][0x388] ;  /* 0x0000e200ff027b82 */ /* 0x000e220000000a00 */
[----:B------:R-:W1:Y:S01]  /*0080*/  LDCU UR5, c[0x0][0x360] ;  /* 0x00006c00ff0577ac */ /* 0x000e620008000800 */
[----:B------:R-:W2:Y:S06]  /*0090*/  LDCU.64 UR6, c[0x0][0x358] ;  /* 0x00006b00ff0677ac */ /* 0x000eac0008000a00 */
[----:B------:R-:W3:Y:S02]  /*00a0*/  LDC.64 R4, c[0x0][0x390] ;  /* 0x0000e400ff047b82 */ /* 0x000ee40000000a00 */
.L_x_0:
[----:B----4-:R-:W-:-:S04]  /*00b0*/  IMAD R9, R13, UR4, R0 ;  /* 0x000000040d097c24 */ /* 0x010fc8000f8e0200 */
[----:B0-----:R-:W-:-:S06]  /*00c0*/  IMAD.WIDE R6, R9, 0x4, R2 ;  /* 0x0000000409067825 */ /* 0x001fcc00078e0202 */
[----:B--2---:R-:W2:Y:S01]  /*00d0*/  LDG.E R6, desc[UR6][R6.64] ;  /* 0x0000000606067981 */ /* 0x004ea2000c1e1900 */
[----:B------:R-:W-:Y:S01]  /*00e0*/  HFMA2 R11, -RZ, RZ, 0.96630859375, -0.0022525787353515625 ;  /* 0x3bbb989dff0b7431 */ /* 0x000fe200000001ff */
[----:B------:R-:W-:Y:S02]  /*00f0*/  MOV R15, 0x437c0000 ;  /* 0x437c0000000f7802 */ /* 0x000fe40000000f00 */
[----:B-1----:R-:W-:-:S04]  /*0100*/  IADD3 R0, PT, PT, R0, UR5, RZ ;  /* 0x0000000500007c10 */ /* 0x002fc8000fffe0ff */
[----:B------:R-:W-:Y:S01]  /*0110*/  ISETP.GE.AND P0, PT, R0, R13, PT ;  /* 0x0000000d0000720c */ /* 0x000fe20003f06270 */
[----:B--2---:R-:W-:-:S04]  /*0120*/  FFMA.SAT R8, R6, R11, 0.5 ;  /* 0x3f00000006087423 */ /* 0x004fc8000000200b */
[----:B------:R-:W-:-:S04]  /*0130*/  FFMA.RM R8, R8, R15, 12582913 ;  /* 0x4b40000108087423 */ /* 0x000fc8000000400f */
[C---:B------:R-:W-:Y:S01]  /*0140*/  FADD R11, R8.reuse, -12583039 ;  /* 0xcb40007f080b7421 */ /* 0x040fe20000000000 */
[----:B------:R-:W-:Y:S01]  /*0150*/  SHF.L.U32 R10, R8, 0x17, RZ ;  /* 0x00000017080a7819 */ /* 0x000fe200000006ff */
[----:B---3--:R-:W-:-:S04]  /*0160*/  IMAD.WIDE R8, R9, 0x4, R4 ;  /* 0x0000000409087825 */ /* 0x008fc800078e0204 */
[----:B------:R-:W-:-:S04]  /*0170*/  FFMA R11, R6, 1.4426950216293334961, -R11 ;  /* 0x3fb8aa3b060b7823 */ /* 0x000fc8000000080b */
[----:B------:R-:W-:-:S06]  /*0180*/  FFMA R11, R6, 1.925963033500011079e-08, R11 ;  /* 0x32a57060060b7823 */ /* 0x000fcc000000000b */
[----:B------:R-:W0:Y:S02]  /*0190*/  MUFU.EX2 R11, R11 ;  /* 0x0000000b000b7308 */ /* 0x000e240000000800 */
[----:B0-----:R-:W-:-:S05]  /*01a0*/  FMUL R7, R10, R11 ;  /* 0x0000000b0a077220 */ /* 0x001fca0000400000 */
[----:B------:R4:W-:Y:S01]  /*01b0*/  STG.E desc[UR6][R8.64], R7 ;  /* 0x0000000708007986 */ /* 0x0009e2000c101906 */
[----:B------:R-:W-:Y:S05]  /*01c0*/  @!P0 BRA `(.L_x_0) ;  /* 0xfffffffc00b88947 */ /* 0x000fea000383ffff */
[----:B------:R-:W-:Y:S05]  /*01d0*/  EXIT ;  /* 0x000000000000794d */ /* 0x000fea0003800000 */
.L_x_1:
[----:B------:R-:W-:-:S00]  /*01e0*/  BRA `(.L_x_1) ;  /* 0xfffffffc00fc7947 */ /* 0x000fc0000383ffff */
[----:B------:R-:W-:-:S00]  /*01f0*/  NOP ;  /* 0x0000000000007918 */ /* 0x000fc00000000000 */
        /* <DEDUP_REMOVED lines=8> */
.L_x_2:


//--------------------- .nv.shared.reserved.0     --------------------------
	.section	.nv.shared.reserved.0,"aw",@nobits
	.weak		__nv_reservedSMEM_offset_0_alias
	.size		__nv_reservedSMEM_offset_0_alias, 0, 64
	.other		__nv_reservedSMEM_offset_0_alias,@"STO_CUDA_RESERVED_SHARED STV_DEFAULT"
__nv_reservedSMEM_offset_0_alias:
	.zero		0
	.zero		64


//--------------------- .nv.constant0.kernel      --------------------------
	.section	.nv.constant0.kernel,"a",@progbits
	.sectionflags	@""
	.align	4
.nv.constant0.kernel:
	.zero		920


//--------------------- SYMBOLS --------------------------

	.type		.nv.reservedSmem.offset0,@object
	.size		.nv.reservedSmem.offset0,0x4
